//
// Generated by NVIDIA NVVM Compiler
//
// Compiler Build ID: CL-36424714
// Cuda compilation tools, release 13.0, V13.0.88
// Based on NVVM 20.0.0
//

.version 9.0
.target sm_100
.address_size 64

	// .globl	_Z16histogram_kernelPjS_jjj

.visible .entry _Z16histogram_kernelPjS_jjj(
	.param .u64 .ptr .align 1 _Z16histogram_kernelPjS_jjj_param_0,
	.param .u64 .ptr .align 1 _Z16histogram_kernelPjS_jjj_param_1,
	.param .u32 _Z16histogram_kernelPjS_jjj_param_2,
	.param .u32 _Z16histogram_kernelPjS_jjj_param_3,
	.param .u32 _Z16histogram_kernelPjS_jjj_param_4
)
{
	.reg .pred 	%p<2>;
	.reg .b32 	%r<10>;
	.reg .b64 	%rd<9>;

	ld.param.u64 	%rd1, [_Z16histogram_kernelPjS_jjj_param_0];
	ld.param.u64 	%rd2, [_Z16histogram_kernelPjS_jjj_param_1];
	ld.param.u32 	%r2, [_Z16histogram_kernelPjS_jjj_param_2];
	ld.param.u32 	%r3, [_Z16histogram_kernelPjS_jjj_param_4];
	mov.u32 	%r4, %ntid.x;
	mov.u32 	%r5, %ctaid.x;
	mov.u32 	%r6, %tid.x;
	mad.lo.s32 	%r1, %r4, %r5, %r6;
	add.s32 	%r7, %r3, %r1;
	setp.ge.u32 	%p1, %r7, %r2;
	@%p1 bra 	$L__BB0_2;
	cvta.to.global.u64 	%rd3, %rd1;
	cvta.to.global.u64 	%rd4, %rd2;
	mul.wide.u32 	%rd5, %r1, 4;
	add.s64 	%rd6, %rd3, %rd5;
	ld.global.u32 	%r8, [%rd6];
	mul.wide.u32 	%rd7, %r8, 4;
	add.s64 	%rd8, %rd4, %rd7;
	atom.global.add.u32 	%r9, [%rd8], 1;
$L__BB0_2:
	ret;

}
	// .globl	_Z14convert_kernelPjjj
.visible .entry _Z14convert_kernelPjjj(
	.param .u64 .ptr .align 1 _Z14convert_kernelPjjj_param_0,
	.param .u32 _Z14convert_kernelPjjj_param_1,
	.param .u32 _Z14convert_kernelPjjj_param_2
)
{
	.reg .pred 	%p<3>;
	.reg .b32 	%r<10>;
	.reg .b64 	%rd<5>;

	ld.param.u64 	%rd2, [_Z14convert_kernelPjjj_param_0];
	ld.param.u32 	%r2, [_Z14convert_kernelPjjj_param_1];
	ld.param.u32 	%r3, [_Z14convert_kernelPjjj_param_2];
	mov.u32 	%r4, %ntid.x;
	mov.u32 	%r5, %ctaid.x;
	mov.u32 	%r6, %tid.x;
	mad.lo.s32 	%r1, %r4, %r5, %r6;
	add.s32 	%r7, %r3, %r1;
	setp.ge.u32 	%p1, %r7, %r2;
	@%p1 bra 	$L__BB1_3;
	cvta.to.global.u64 	%rd3, %rd2;
	mul.wide.u32 	%rd4, %r1, 4;
	add.s64 	%rd1, %rd3, %rd4;
	ld.global.u32 	%r8, [%rd1];
	setp.lt.u32 	%p2, %r8, 128;
	@%p2 bra 	$L__BB1_3;
	mov.b32 	%r9, 127;
	st.global.u32 	[%rd1], %r9;
$L__BB1_3:
	ret;

}


// ===== COMPILED SASS (sm_100) =====

	.target	sm_100

	.elftype	@"ET_EXEC"


//--------------------- .note.nv.tkinfo           --------------------------
	.section	.note.nv.tkinfo,"",@"SHT_NOTE"
	.sectionflags	@"SHF_NOTE_NV_TKINFO"
	.tkinfo
        /*0018*/ 	.word	0x00000002
        /*0030*/ 	.string	""
        /*0030*/ 	.string	"ptxas"
        /*0030*/ 	.string	"Cuda compilation tools, release 13.0, V13.0.88"
        /*0030*/ 	.string	"Build cuda_13.0.r13.0/compiler.36424714_0"
        /*0030*/ 	.string	"-arch sm_100 -m 64 "



//--------------------- .note.nv.cuinfo           --------------------------
	.section	.note.nv.cuinfo,"",@"SHT_NOTE"
	.sectionflags	@"SHF_NOTE_NV_CUINFO"
        /*0018*/ 	.short	0x0002
        /*001a*/ 	.short	0x0064
        /*001c*/ 	.short	0x0082
	.zero		2


//--------------------- .nv.info                  --------------------------
	.section	.nv.info,"",@"SHT_CUDA_INFO"
	.align	4


	//----- nvinfo : EIATTR_REGCOUNT
	.align		4
        /*0000*/ 	.byte	0x04, 0x2f
        /*0002*/ 	.short	(.L_1 - .L_0)
	.align		4
.L_0:
        /*0004*/ 	.word	index@(_Z16histogram_kernelPjS_jjj)
        /*0008*/ 	.word	0x0000000a


	//----- nvinfo : EIATTR_FRAME_SIZE
	.align		4
.L_1:
        /*000c*/ 	.byte	0x04, 0x11
        /*000e*/ 	.short	(.L_3 - .L_2)
	.align		4
.L_2:
        /*0010*/ 	.word	index@(_Z16histogram_kernelPjS_jjj)
        /*0014*/ 	.word	0x00000000


	//----- nvinfo : EIATTR_REGCOUNT
	.align		4
.L_3:
        /*0018*/ 	.byte	0x04, 0x2f
        /*001a*/ 	.short	(.L_5 - .L_4)
	.align		4
.L_4:
        /*001c*/ 	.word	index@(_Z14convert_kernelPjjj)
        /*0020*/ 	.word	0x00000008


	//----- nvinfo : EIATTR_FRAME_SIZE
	.align		4
.L_5:
        /*0024*/ 	.byte	0x04, 0x11
        /*0026*/ 	.short	(.L_7 - .L_6)
	.align		4
.L_6:
        /*0028*/ 	.word	index@(_Z14convert_kernelPjjj)
        /*002c*/ 	.word	0x00000000


	//----- nvinfo : EIATTR_MIN_STACK_SIZE
	.align		4
.L_7:
        /*0030*/ 	.byte	0x04, 0x12
        /*0032*/ 	.short	(.L_9 - .L_8)
	.align		4
.L_8:
        /*0034*/ 	.word	index@(_Z14convert_kernelPjjj)
        /*0038*/ 	.word	0x00000000


	//----- nvinfo : EIATTR_MIN_STACK_SIZE
	.align		4
.L_9:
        /*003c*/ 	.byte	0x04, 0x12
        /*003e*/ 	.short	(.L_11 - .L_10)
	.align		4
.L_10:
        /*0040*/ 	.word	index@(_Z16histogram_kernelPjS_jjj)
        /*0044*/ 	.word	0x00000000
.L_11:


//--------------------- .nv.compat                --------------------------
	.section	.nv.compat,"",@"SHT_CUDA_COMPAT_INFO"
	.align	4
        /*0000*/ 	.byte	0x02, 0x09, 0x00, 0x00, 0x02, 0x02, 0x01, 0x00, 0x02, 0x05, 0x05, 0x00, 0x03, 0x07, 0x01, 0x01
        /*0010*/ 	.byte	0x02, 0x03, 0x00, 0x00, 0x02, 0x06, 0x01, 0x00, 0x04, 0x0b, 0x08, 0x00, 0x09, 0x00, 0x00, 0x00
        /*0020*/ 	.byte	0x00, 0x00, 0x00, 0x00


//--------------------- .nv.info._Z14convert_kernelPjjj --------------------------
	.section	.nv.info._Z14convert_kernelPjjj,"",@"SHT_CUDA_INFO"
	.sectionflags	@""
	.align	4


	//----- nvinfo : EIATTR_CUDA_API_VERSION
	.align		4
        /*0000*/ 	.byte	0x04, 0x37
        /*0002*/ 	.short	(.L_13 - .L_12)
.L_12:
        /*0004*/ 	.word	0x00000082


	//----- nvinfo : EIATTR_KPARAM_INFO
	.align		4
.L_13:
        /*0008*/ 	.byte	0x04, 0x17
        /*000a*/ 	.short	(.L_15 - .L_14)
.L_14:
        /*000c*/ 	.word	0x00000000
        /*0010*/ 	.short	0x0002
        /*0012*/ 	.short	0x000c
        /*0014*/ 	.byte	0x00, 0xf0, 0x11, 0x00


	//----- nvinfo : EIATTR_KPARAM_INFO
	.align		4
.L_15:
        /*0018*/ 	.byte	0x04, 0x17
        /*001a*/ 	.short	(.L_17 - .L_16)
.L_16:
        /*001c*/ 	.word	0x00000000
        /*0020*/ 	.short	0x0001
        /*0022*/ 	.short	0x0008
        /*0024*/ 	.byte	0x00, 0xf0, 0x11, 0x00


	//----- nvinfo : EIATTR_KPARAM_INFO
	.align		4
.L_17:
        /*0028*/ 	.byte	0x04, 0x17
        /*002a*/ 	.short	(.L_19 - .L_18)
.L_18:
        /*002c*/ 	.word	0x00000000
        /*0030*/ 	.short	0x0000
        /*0032*/ 	.short	0x0000
        /*0034*/ 	.byte	0x00, 0xf5, 0x21, 0x00


	//----- nvinfo : EIATTR_SPARSE_MMA_MASK
	.align		4
.L_19:
        /*0038*/ 	.byte	0x03, 0x50
        /*003a*/ 	.short	0x0000


	//----- nvinfo : EIATTR_MAXREG_COUNT
	.align		4
        /*003c*/ 	.byte	0x03, 0x1b
        /*003e*/ 	.short	0x00ff


	//----- nvinfo : EIATTR_MERCURY_ISA_VERSION
	.align		4
        /*0040*/ 	.byte	0x03, 0x5f
        /*0042*/ 	.short	0x0101


	//----- nvinfo : EIATTR_VRC_CTA_INIT_COUNT
	.align		4
        /*0044*/ 	.byte	0x02, 0x4a
	.zero		1
	.zero		1


	//----- nvinfo : EIATTR_EXIT_INSTR_OFFSETS
	.align		4
        /*0048*/ 	.byte	0x04, 0x1c
        /*004a*/ 	.short	(.L_21 - .L_20)


	//   ....[0]....
.L_20:
        /*004c*/ 	.word	0x00000080


	//   ....[1]....
        /*0050*/ 	.word	0x000000e0


	//   ....[2]....
        /*0054*/ 	.word	0x00000110


	//----- nvinfo : EIATTR_CBANK_PARAM_SIZE
	.align		4
.L_21:
        /*0058*/ 	.byte	0x03, 0x19
        /*005a*/ 	.short	0x0010


	//----- nvinfo : EIATTR_PARAM_CBANK
	.align		4
        /*005c*/ 	.byte	0x04, 0x0a
        /*005e*/ 	.short	(.L_23 - .L_22)
	.align		4
.L_22:
        /*0060*/ 	.word	index@(.nv.constant0._Z14convert_kernelPjjj)
        /*0064*/ 	.short	0x0380
        /*0066*/ 	.short	0x0010


	//----- nvinfo : EIATTR_SW_WAR
	.align		4
.L_23:
        /*0068*/ 	.byte	0x04, 0x36
        /*006a*/ 	.short	(.L_25 - .L_24)
.L_24:
        /*006c*/ 	.word	0x00000008
.L_25:


//--------------------- .nv.info._Z16histogram_kernelPjS_jjj --------------------------
	.section	.nv.info._Z16histogram_kernelPjS_jjj,"",@"SHT_CUDA_INFO"
	.sectionflags	@""
	.align	4


	//----- nvinfo : EIATTR_CUDA_API_VERSION
	.align		4
        /*0000*/ 	.byte	0x04, 0x37
        /*0002*/ 	.short	(.L_27 - .L_26)
.L_26:
        /*0004*/ 	.word	0x00000082


	//----- nvinfo : EIATTR_KPARAM_INFO
	.align		4
.L_27:
        /*0008*/ 	.byte	0x04, 0x17
        /*000a*/ 	.short	(.L_29 - .L_28)
.L_28:
        /*000c*/ 	.word	0x00000000
        /*0010*/ 	.short	0x0004
        /*0012*/ 	.short	0x0018
        /*0014*/ 	.byte	0x00, 0xf0, 0x11, 0x00


	//----- nvinfo : EIATTR_KPARAM_INFO
	.align		4
.L_29:
        /*0018*/ 	.byte	0x04, 0x17
        /*001a*/ 	.short	(.L_31 - .L_30)
.L_30:
        /*001c*/ 	.word	0x00000000
        /*0020*/ 	.short	0x0003
        /*0022*/ 	.short	0x0014
        /*0024*/ 	.byte	0x00, 0xf0, 0x11, 0x00


	//----- nvinfo : EIATTR_KPARAM_INFO
	.align		4
.L_31:
        /*0028*/ 	.byte	0x04, 0x17
        /*002a*/ 	.short	(.L_33 - .L_32)
.L_32:
        /*002c*/ 	.word	0x00000000
        /*0030*/ 	.short	0x0002
        /*0032*/ 	.short	0x0010
        /*0034*/ 	.byte	0x00, 0xf0, 0x11, 0x00


	//----- nvinfo : EIATTR_KPARAM_INFO
	.align		4
.L_33:
        /*0038*/ 	.byte	0x04, 0x17
        /*003a*/ 	.short	(.L_35 - .L_34)
.L_34:
        /*003c*/ 	.word	0x00000000
        /*0040*/ 	.short	0x0001
        /*0042*/ 	.short	0x0008
        /*0044*/ 	.byte	0x00, 0xf5, 0x21, 0x00


	//----- nvinfo : EIATTR_KPARAM_INFO
	.align		4
.L_35:
        /*0048*/ 	.byte	0x04, 0x17
        /*004a*/ 	.short	(.L_37 - .L_36)
.L_36:
        /*004c*/ 	.word	0x00000000
        /*0050*/ 	.short	0x0000
        /*0052*/ 	.short	0x0000
        /*0054*/ 	.byte	0x00, 0xf5, 0x21, 0x00


	//----- nvinfo : EIATTR_SPARSE_MMA_MASK
	.align		4
.L_37:
        /*0058*/ 	.byte	0x03, 0x50
        /*005a*/ 	.short	0x0000


	//----- nvinfo : EIATTR_MAXREG_COUNT
	.align		4
        /*005c*/ 	.byte	0x03, 0x1b
        /*005e*/ 	.short	0x00ff


	//----- nvinfo : EIATTR_MERCURY_ISA_VERSION
	.align		4
        /*0060*/ 	.byte	0x03, 0x5f
        /*0062*/ 	.short	0x0101


	//----- nvinfo : EIATTR_VRC_CTA_INIT_COUNT
	.align		4
        /*0064*/ 	.byte	0x02, 0x4a
	.zero		1
	.zero		1


	//----- nvinfo : EIATTR_EXIT_INSTR_OFFSETS
	.align		4
        /*0068*/ 	.byte	0x04, 0x1c
        /*006a*/ 	.short	(.L_39 - .L_38)


	//   ....[0]....
.L_38:
        /*006c*/ 	.word	0x00000090


	//   ....[1]....
        /*0070*/ 	.word	0x00000120


	//----- nvinfo : EIATTR_CBANK_PARAM_SIZE
	.align		4
.L_39:
        /*0074*/ 	.byte	0x03, 0x19
        /*0076*/ 	.short	0x001c


	//----- nvinfo : EIATTR_PARAM_CBANK
	.align		4
        /*0078*/ 	.byte	0x04, 0x0a
        /*007a*/ 	.short	(.L_41 - .L_40)
	.align		4
.L_40:
        /*007c*/ 	.word	index@(.nv.constant0._Z16histogram_kernelPjS_jjj)
        /*0080*/ 	.short	0x0380
        /*0082*/ 	.short	0x001c


	//----- nvinfo : EIATTR_SW_WAR
	.align		4
.L_41:
        /*0084*/ 	.byte	0x04, 0x36
        /*0086*/ 	.short	(.L_43 - .L_42)
.L_42:
        /*0088*/ 	.word	0x00000008
.L_43:


//--------------------- .nv.callgraph             --------------------------
	.section	.nv.callgraph,"",@"SHT_CUDA_CALLGRAPH"
	.align	4
	.sectionentsize	8
	.align		4
        /*0000*/ 	.word	0x00000000
	.align		4
        /*0004*/ 	.word	0xffffffff
	.align		4
        /*0008*/ 	.word	0x00000000
	.align		4
        /*000c*/ 	.word	0xfffffffe
	.align		4
        /*0010*/ 	.word	0x00000000
	.align		4
        /*0014*/ 	.word	0xfffffffd
	.align		4
        /*0018*/ 	.word	0x00000000
	.align		4
        /*001c*/ 	.word	0xfffffffc


//--------------------- .text._Z14convert_kernelPjjj --------------------------
	.section	.text._Z14convert_kernelPjjj,"ax",@progbits
	.align	128
        .global         _Z14convert_kernelPjjj
        .type           _Z14convert_kernelPjjj,@function
        .size           _Z14convert_kernelPjjj,(.L_x_2 - _Z14convert_kernelPjjj)
        .other          _Z14convert_kernelPjjj,@"STO_CUDA_ENTRY STV_DEFAULT"
_Z14convert_kernelPjjj:
.text._Z14convert_kernelPjjj:
[----:B------:R-:W-:Y:S01]  /*0000*/  LDC R1, c[0x0][0x37c] ;  /* 0x0000df00ff017b82 */ /* 0x000fe20000000800 */
[----:B------:R-:W0:Y:S01]  /*0010*/  S2R R5, SR_CTAID.X ;  /* 0x0000000000057919 */ /* 0x000e220000002500 */
[----:B------:R-:W0:Y:S01]  /*0020*/  LDCU UR4, c[0x0][0x360] ;  /* 0x00006c00ff0477ac */ /* 0x000e220008000800 */
[----:B------:R-:W0:Y:S01]  /*0030*/  S2R R0, SR_TID.X ;  /* 0x0000000000007919 */ /* 0x000e220000002100 */
[----:B------:R-:W1:Y:S01]  /*0040*/  LDCU.64 UR6, c[0x0][0x388] ;  /* 0x00007100ff0677ac */ /* 0x000e620008000a00 */
[----:B0-----:R-:W-:-:S05]  /*0050*/  IMAD R5, R5, UR4, R0 ;  /* 0x0000000405057c24 */ /* 0x001fca000f8e0200 */
[----:B-1----:R-:W-:-:S04]  /*0060*/  IADD3 R0, PT, PT, R5, UR7, RZ ;  /* 0x0000000705007c10 */ /* 0x002fc8000fffe0ff */
[----:B------:R-:W-:-:S13]  /*0070*/  ISETP.GE.U32.AND P0, PT, R0, UR6, PT ;  /* 0x0000000600007c0c */ /* 0x000fda000bf06070 */
[----:B------:R-:W-:Y:S05]  /*0080*/  @P0 EXIT ;  /* 0x000000000000094d */ /* 0x000fea0003800000 */
[----:B------:R-:W0:Y:S01]  /*0090*/  LDC.64 R2, c[0x0][0x380] ;  /* 0x0000e000ff027b82 */ /* 0x000e220000000a00 */
[----:B------:R-:W1:Y:S01]  /*00a0*/  LDCU.64 UR4, c[0x0][0x358] ;  /* 0x00006b00ff0477ac */ /* 0x000e620008000a00 */
[----:B0-----:R-:W-:-:S05]  /*00b0*/  IMAD.WIDE.U32 R2, R5, 0x4, R2 ;  /* 0x0000000405027825 */ /* 0x001fca00078e0002 */
[----:B-1----:R-:W2:Y:S02]  /*00c0*/  LDG.E R0, desc[UR4][R2.64] ;  /* 0x0000000402007981 */ /* 0x002ea4000c1e1900 */
[----:B--2---:R-:W-:-:S13]  /*00d0*/  ISETP.GE.U32.AND P0, PT, R0, 0x80, PT ;  /* 0x000000800000780c */ /* 0x004fda0003f06070 */
[----:B------:R-:W-:Y:S05]  /*00e0*/  @!P0 EXIT ;  /* 0x000000000000894d */ /* 0x000fea0003800000 */
[----:B------:R-:W-:-:S05]  /*00f0*/  HFMA2 R5, -RZ, RZ, 0, 7.569789886474609375e-06 ;  /* 0x0000007fff057431 */ /* 0x000fca00000001ff */
[----:B------:R-:W-:Y:S01]  /*0100*/  STG.E desc[UR4][R2.64], R5 ;  /* 0x0000000502007986 */ /* 0x000fe2000c101904 */
[----:B------:R-:W-:Y:S05]  /*0110*/  EXIT ;  /* 0x000000000000794d */ /* 0x000fea0003800000 */
.L_x_0:
[----:B------:R-:W-:-:S00]  /*0120*/  BRA `(.L_x_0) ;  /* 0xfffffffc00fc7947 */ /* 0x000fc0000383ffff */
[----:B------:R-:W-:-:S00]  /*0130*/  NOP ;  /* 0x0000000000007918 */ /* 0x000fc00000000000 */
        /* <DEDUP_REMOVED lines=12> */
.L_x_2:


//--------------------- .text._Z16histogram_kernelPjS_jjj --------------------------
	.section	.text._Z16histogram_kernelPjS_jjj,"ax",@progbits
	.align	128
        .global         _Z16histogram_kernelPjS_jjj
        .type           _Z16histogram_kernelPjS_jjj,@function
        .size           _Z16histogram_kernelPjS_jjj,(.L_x_3 - _Z16histogram_kernelPjS_jjj)
        .other          _Z16histogram_kernelPjS_jjj,@"STO_CUDA_ENTRY STV_DEFAULT"
_Z16histogram_kernelPjS_jjj:
.text._Z16histogram_kernelPjS_jjj:
[----:B------:R-:W-:Y:S01]  /*0000*/  LDC R1, c[0x0][0x37c] ;  /* 0x0000df00ff017b82 */ /* 0x000fe20000000800 */
[----:B------:R-:W0:Y:S01]  /*0010*/  S2R R5, SR_CTAID.X ;  /* 0x0000000000057919 */ /* 0x000e220000002500 */
[----:B------:R-:W0:Y:S01]  /*0020*/  LDCU UR4, c[0x0][0x360] ;  /* 0x00006c00ff0477ac */ /* 0x000e220008000800 */
[----:B------:R-:W0:Y:S01]  /*0030*/  S2R R0, SR_TID.X ;  /* 0x0000000000007919 */ /* 0x000e220000002100 */
[----:B------:R-:W1:Y:S01]  /*0040*/  LDCU UR5, c[0x0][0x398] ;  /* 0x00007300ff0577ac */ /* 0x000e620008000800 */
[----:B------:R-:W2:Y:S01]  /*0050*/  LDCU UR6, c[0x0][0x390] ;  /* 0x00007200ff0677ac */ /* 0x000ea20008000800 */
[----:B0-----:R-:W-:-:S05]  /*0060*/  IMAD R5, R5, UR4, R0 ;  /* 0x0000000405057c24 */ /* 0x001fca000f8e0200 */
[----:B-1----:R-:W-:-:S04]  /*0070*/  IADD3 R0, PT, PT, R5, UR5, RZ ;  /* 0x0000000505007c10 */ /* 0x002fc8000fffe0ff */
[----:B--2---:R-:W-:-:S13]  /*0080*/  ISETP.GE.U32.AND P0, PT, R0, UR6, PT ;  /* 0x0000000600007c0c */ /* 0x004fda000bf06070 */
[----:B------:R-:W-:Y:S05]  /*0090*/  @P0 EXIT ;  /* 0x000000000000094d */ /* 0x000fea0003800000 */
[----:B------:R-:W0:Y:S01]  /*00a0*/  LDC.64 R2, c[0x0][0x380] ;  /* 0x0000e000ff027b82 */ /* 0x000e220000000a00 */
[----:B------:R-:W1:Y:S01]  /*00b0*/  LDCU.64 UR4, c[0x0][0x358] ;  /* 0x00006b00ff0477ac */ /* 0x000e620008000a00 */
[----:B0-----:R-:W-:-:S06]  /*00c0*/  IMAD.WIDE.U32 R2, R5, 0x4, R2 ;  /* 0x0000000405027825 */ /* 0x001fcc00078e0002 */
[----:B------:R-:W0:Y:S01]  /*00d0*/  LDC.64 R4, c[0x0][0x388] ;  /* 0x0000e200ff047b82 */ /* 0x000e220000000a00 */
[----:B-1----:R-:W0:Y:S01]  /*00e0*/  LDG.E R3, desc[UR4][R2.64] ;  /* 0x0000000402037981 */ /* 0x002e22000c1e1900 */
[----:B------:R-:W-:Y:S02]  /*00f0*/  HFMA2 R7, -RZ, RZ, 0, 5.9604644775390625e-08 ;  /* 0x00000001ff077431 */ /* 0x000fe400000001ff */
[----:B0-----:R-:W-:-:S05]  /*0100*/  IMAD.WIDE.U32 R4, R3, 0x4, R4 ;  /* 0x0000000403047825 */ /* 0x001fca00078e0004 */
[----:B------:R-:W-:Y:S01]  /*0110*/  REDG.E.ADD.STRONG.GPU desc[UR4][R4.64], R7 ;  /* 0x000000070400798e */ /* 0x000fe2000c12e104 */
[----:B------:R-:W-:Y:S05]  /*0120*/  EXIT ;  /* 0x000000000000794d */ /* 0x000fea0003800000 */
.L_x_1:
        /* <DEDUP_REMOVED lines=13> */
.L_x_3:


//--------------------- .nv.shared.reserved.0     --------------------------
	.section	.nv.shared.reserved.0,"aw",@nobits
	.weak		__nv_reservedSMEM_offset_0_alias
	.size		__nv_reservedSMEM_offset_0_alias, 0, 64
	.other		__nv_reservedSMEM_offset_0_alias,@"STO_CUDA_RESERVED_SHARED STV_DEFAULT"
__nv_reservedSMEM_offset_0_alias:
	.zero		0
	.zero		64


//--------------------- .nv.constant0._Z14convert_kernelPjjj --------------------------
	.section	.nv.constant0._Z14convert_kernelPjjj,"a",@progbits
	.sectionflags	@""
	.align	4
.nv.constant0._Z14convert_kernelPjjj:
	.zero		912


//--------------------- .nv.constant0._Z16histogram_kernelPjS_jjj --------------------------
	.section	.nv.constant0._Z16histogram_kernelPjS_jjj,"a",@progbits
	.sectionflags	@""
	.align	4
.nv.constant0._Z16histogram_kernelPjS_jjj:
	.zero		924


//--------------------- SYMBOLS --------------------------

	.type		.nv.reservedSmem.offset0,@object
	.size		.nv.reservedSmem.offset0,0x4
